//
// Generated by NVIDIA NVVM Compiler
//
// Compiler Build ID: CL-36424714
// Cuda compilation tools, release 13.0, V13.0.88
// Based on NVVM 20.0.0
//

.version 9.0
.target sm_100
.address_size 64

	// .globl	_Z10reduce_gpuPdS_
// _ZZ10reduce_gpuPdS_E10shared_res has been demoted

.visible .entry _Z10reduce_gpuPdS_(
	.param .u64 .ptr .align 1 _Z10reduce_gpuPdS__param_0,
	.param .u64 .ptr .align 1 _Z10reduce_gpuPdS__param_1
)
{
	.reg .pred 	%p<9>;
	.reg .b16 	%rs<4>;
	.reg .b32 	%r<38>;
	.reg .b64 	%rd<33>;
	.reg .b64 	%fd<27>;
	// demoted variable
	.shared .align 8 .b8 _ZZ10reduce_gpuPdS_E10shared_res[2048];
	ld.param.u64 	%rd16, [_Z10reduce_gpuPdS__param_0];
	ld.param.u64 	%rd17, [_Z10reduce_gpuPdS__param_1];
	cvta.to.global.u64 	%rd1, %rd16;
	cvta.to.global.u64 	%rd18, %rd17;
	mov.u32 	%r1, %tid.x;
	mov.u32 	%r37, %ntid.x;
	mov.u32 	%r19, %ctaid.x;
	mul.lo.s32 	%r20, %r19, %r37;
	shl.b32 	%r21, %r20, 1;
	cvt.u64.u32 	%rd2, %r21;
	mul.wide.u32 	%rd19, %r19, 8;
	add.s64 	%rd3, %rd18, %rd19;
	shl.b32 	%r22, %r1, 3;
	mov.u32 	%r23, _ZZ10reduce_gpuPdS_E10shared_res;
	add.s32 	%r3, %r23, %r22;
	ld.shared.f64 	%fd26, [%r3];
	cvt.u16.u32 	%rs1, %r37;
	div.u16 	%rs2, 511, %rs1;
	add.s16 	%rs3, %rs2, 1;
	cvt.u32.u16 	%r4, %rs3;
	and.b32  	%r5, %r4, 3;
	setp.gt.u32 	%p1, %r37, 170;
	mov.b32 	%r35, 0;
	@%p1 bra 	$L__BB0_3;
	shl.b32 	%r6, %r37, 2;
	add.s32 	%r25, %r1, %r37;
	mul.wide.u32 	%rd20, %r25, 8;
	add.s64 	%rd4, %rd1, %rd20;
	shl.b64 	%rd31, %rd2, 3;
	mul.wide.u32 	%rd6, %r37, 32;
	shl.b32 	%r26, %r37, 1;
	add.s32 	%r27, %r1, %r26;
	mul.wide.u32 	%rd21, %r27, 8;
	add.s64 	%rd7, %rd1, %rd21;
	mad.lo.s32 	%r28, %r37, 3, %r1;
	mul.wide.u32 	%rd22, %r28, 8;
	add.s64 	%rd8, %rd1, %rd22;
	mul.wide.u32 	%rd23, %r1, 8;
	add.s64 	%rd9, %rd1, %rd23;
	and.b32  	%r29, %r4, 1020;
	neg.s32 	%r33, %r29;
	mov.b32 	%r35, 0;
$L__BB0_2:
	add.s64 	%rd24, %rd9, %rd31;
	ld.global.nc.f64 	%fd10, [%rd24];
	add.f64 	%fd11, %fd10, %fd26;
	add.s64 	%rd25, %rd4, %rd31;
	ld.global.nc.f64 	%fd12, [%rd25];
	add.f64 	%fd13, %fd12, %fd11;
	add.s64 	%rd26, %rd7, %rd31;
	ld.global.nc.f64 	%fd14, [%rd26];
	add.f64 	%fd15, %fd14, %fd13;
	add.s64 	%rd27, %rd8, %rd31;
	ld.global.nc.f64 	%fd16, [%rd27];
	add.f64 	%fd26, %fd16, %fd15;
	add.s32 	%r35, %r35, %r6;
	add.s64 	%rd31, %rd31, %rd6;
	add.s32 	%r33, %r33, 4;
	setp.ne.s32 	%p2, %r33, 0;
	@%p2 bra 	$L__BB0_2;
$L__BB0_3:
	setp.eq.s32 	%p3, %r5, 0;
	@%p3 bra 	$L__BB0_6;
	add.s32 	%r30, %r1, %r35;
	cvt.u64.u32 	%rd28, %r30;
	add.s64 	%rd29, %rd2, %rd28;
	shl.b64 	%rd30, %rd29, 3;
	add.s64 	%rd32, %rd1, %rd30;
	mul.wide.u32 	%rd13, %r37, 8;
	neg.s32 	%r36, %r5;
$L__BB0_5:
	.pragma "nounroll";
	ld.global.nc.f64 	%fd17, [%rd32];
	add.f64 	%fd26, %fd17, %fd26;
	add.s64 	%rd32, %rd32, %rd13;
	add.s32 	%r36, %r36, 1;
	setp.ne.s32 	%p4, %r36, 0;
	@%p4 bra 	$L__BB0_5;
$L__BB0_6:
	st.shared.f64 	[%r3], %fd26;
	bar.sync 	0;
	setp.lt.u32 	%p5, %r37, 2;
	@%p5 bra 	$L__BB0_10;
$L__BB0_7:
	shr.u32 	%r17, %r37, 1;
	setp.ge.u32 	%p6, %r1, %r17;
	@%p6 bra 	$L__BB0_9;
	shl.b32 	%r31, %r17, 3;
	add.s32 	%r32, %r3, %r31;
	ld.shared.f64 	%fd18, [%r32];
	ld.shared.f64 	%fd19, [%r3];
	add.f64 	%fd20, %fd18, %fd19;
	st.shared.f64 	[%r3], %fd20;
$L__BB0_9:
	bar.sync 	0;
	setp.gt.u32 	%p7, %r37, 3;
	mov.u32 	%r37, %r17;
	@%p7 bra 	$L__BB0_7;
$L__BB0_10:
	bar.sync 	0;
	setp.ne.s32 	%p8, %r1, 0;
	@%p8 bra 	$L__BB0_12;
	ld.shared.f64 	%fd21, [_ZZ10reduce_gpuPdS_E10shared_res];
	st.global.f64 	[%rd3], %fd21;
$L__BB0_12:
	ret;

}


// ===== COMPILED SASS (sm_100) =====

	.target	sm_100

	.elftype	@"ET_EXEC"


//--------------------- .note.nv.tkinfo           --------------------------
	.section	.note.nv.tkinfo,"",@"SHT_NOTE"
	.sectionflags	@"SHF_NOTE_NV_TKINFO"
	.tkinfo
        /*0018*/ 	.word	0x00000002
        /*0030*/ 	.string	""
        /*0030*/ 	.string	"ptxas"
        /*0030*/ 	.string	"Cuda compilation tools, release 13.0, V13.0.88"
        /*0030*/ 	.string	"Build cuda_13.0.r13.0/compiler.36424714_0"
        /*0030*/ 	.string	"-arch sm_100 -m 64 "



//--------------------- .note.nv.cuinfo           --------------------------
	.section	.note.nv.cuinfo,"",@"SHT_NOTE"
	.sectionflags	@"SHF_NOTE_NV_CUINFO"
        /*0018*/ 	.short	0x0002
        /*001a*/ 	.short	0x0064
        /*001c*/ 	.short	0x0082
	.zero		2


//--------------------- .nv.info                  --------------------------
	.section	.nv.info,"",@"SHT_CUDA_INFO"
	.align	4


	//----- nvinfo : EIATTR_REGCOUNT
	.align		4
        /*0000*/ 	.byte	0x04, 0x2f
        /*0002*/ 	.short	(.L_1 - .L_0)
	.align		4
.L_0:
        /*0004*/ 	.word	index@(_Z10reduce_gpuPdS_)
        /*0008*/ 	.word	0x00000020


	//----- nvinfo : EIATTR_FRAME_SIZE
	.align		4
.L_1:
        /*000c*/ 	.byte	0x04, 0x11
        /*000e*/ 	.short	(.L_3 - .L_2)
	.align		4
.L_2:
        /*0010*/ 	.word	index@($__internal_0_$__cuda_sm20_div_u16)
        /*0014*/ 	.word	0x00000000


	//----- nvinfo : EIATTR_FRAME_SIZE
	.align		4
.L_3:
        /*0018*/ 	.byte	0x04, 0x11
        /*001a*/ 	.short	(.L_5 - .L_4)
	.align		4
.L_4:
        /*001c*/ 	.word	index@(_Z10reduce_gpuPdS_)
        /*0020*/ 	.word	0x00000000


	//----- nvinfo : EIATTR_MIN_STACK_SIZE
	.align		4
.L_5:
        /*0024*/ 	.byte	0x04, 0x12
        /*0026*/ 	.short	(.L_7 - .L_6)
	.align		4
.L_6:
        /*0028*/ 	.word	index@(_Z10reduce_gpuPdS_)
        /*002c*/ 	.word	0x00000000
.L_7:


//--------------------- .nv.compat                --------------------------
	.section	.nv.compat,"",@"SHT_CUDA_COMPAT_INFO"
	.align	4
        /*0000*/ 	.byte	0x02, 0x09, 0x00, 0x00, 0x02, 0x02, 0x01, 0x00, 0x02, 0x05, 0x05, 0x00, 0x03, 0x07, 0x01, 0x01
        /*0010*/ 	.byte	0x02, 0x03, 0x00, 0x00, 0x02, 0x06, 0x01, 0x00, 0x04, 0x0b, 0x08, 0x00, 0x01, 0x00, 0x00, 0x00
        /*0020*/ 	.byte	0x00, 0x00, 0x00, 0x00


//--------------------- .nv.info._Z10reduce_gpuPdS_ --------------------------
	.section	.nv.info._Z10reduce_gpuPdS_,"",@"SHT_CUDA_INFO"
	.sectionflags	@""
	.align	4


	//----- nvinfo : EIATTR_CUDA_API_VERSION
	.align		4
        /*0000*/ 	.byte	0x04, 0x37
        /*0002*/ 	.short	(.L_9 - .L_8)
.L_8:
        /*0004*/ 	.word	0x00000082


	//----- nvinfo : EIATTR_KPARAM_INFO
	.align		4
.L_9:
        /*0008*/ 	.byte	0x04, 0x17
        /*000a*/ 	.short	(.L_11 - .L_10)
.L_10:
        /*000c*/ 	.word	0x00000000
        /*0010*/ 	.short	0x0001
        /*0012*/ 	.short	0x0008
        /*0014*/ 	.byte	0x00, 0xf5, 0x21, 0x00


	//----- nvinfo : EIATTR_KPARAM_INFO
	.align		4
.L_11:
        /*0018*/ 	.byte	0x04, 0x17
        /*001a*/ 	.short	(.L_13 - .L_12)
.L_12:
        /*001c*/ 	.word	0x00000000
        /*0020*/ 	.short	0x0000
        /*0022*/ 	.short	0x0000
        /*0024*/ 	.byte	0x00, 0xf5, 0x21, 0x00


	//----- nvinfo : EIATTR_SPARSE_MMA_MASK
	.align		4
.L_13:
        /*0028*/ 	.byte	0x03, 0x50
        /*002a*/ 	.short	0x0000


	//----- nvinfo : EIATTR_MAXREG_COUNT
	.align		4
        /*002c*/ 	.byte	0x03, 0x1b
        /*002e*/ 	.short	0x00ff


	//----- nvinfo : EIATTR_NUM_BARRIERS
	.align		4
        /*0030*/ 	.byte	0x02, 0x4c
        /*0032*/ 	.byte	0x01
	.zero		1


	//----- nvinfo : EIATTR_MERCURY_ISA_VERSION
	.align		4
        /*0034*/ 	.byte	0x03, 0x5f
        /*0036*/ 	.short	0x0101


	//----- nvinfo : EIATTR_VRC_CTA_INIT_COUNT
	.align		4
        /*0038*/ 	.byte	0x02, 0x4a
	.zero		1
	.zero		1


	//----- nvinfo : EIATTR_EXIT_INSTR_OFFSETS
	.align		4
        /*003c*/ 	.byte	0x04, 0x1c
        /*003e*/ 	.short	(.L_15 - .L_14)


	//   ....[0]....
.L_14:
        /*0040*/ 	.word	0x00000de0


	//   ....[1]....
        /*0044*/ 	.word	0x00000e40


	//----- nvinfo : EIATTR_CRS_STACK_SIZE
	.align		4
.L_15:
        /*0048*/ 	.byte	0x04, 0x1e
        /*004a*/ 	.short	(.L_17 - .L_16)
.L_16:
        /*004c*/ 	.word	0x00000000


	//----- nvinfo : EIATTR_CBANK_PARAM_SIZE
	.align		4
.L_17:
        /*0050*/ 	.byte	0x03, 0x19
        /*0052*/ 	.short	0x0010


	//----- nvinfo : EIATTR_PARAM_CBANK
	.align		4
        /*0054*/ 	.byte	0x04, 0x0a
        /*0056*/ 	.short	(.L_19 - .L_18)
	.align		4
.L_18:
        /*0058*/ 	.word	index@(.nv.constant0._Z10reduce_gpuPdS_)
        /*005c*/ 	.short	0x0380
        /*005e*/ 	.short	0x0010


	//----- nvinfo : EIATTR_SW_WAR
	.align		4
.L_19:
        /*0060*/ 	.byte	0x04, 0x36
        /*0062*/ 	.short	(.L_21 - .L_20)
.L_20:
        /*0064*/ 	.word	0x00000008
.L_21:


//--------------------- .nv.callgraph             --------------------------
	.section	.nv.callgraph,"",@"SHT_CUDA_CALLGRAPH"
	.align	4
	.sectionentsize	8
	.align		4
        /*0000*/ 	.word	0x00000000
	.align		4
        /*0004*/ 	.word	0xffffffff
	.align		4
        /*0008*/ 	.word	0x00000000
	.align		4
        /*000c*/ 	.word	0xfffffffe
	.align		4
        /*0010*/ 	.word	0x00000000
	.align		4
        /*0014*/ 	.word	0xfffffffd
	.align		4
        /*0018*/ 	.word	0x00000000
	.align		4
        /*001c*/ 	.word	0xfffffffc


//--------------------- .text._Z10reduce_gpuPdS_  --------------------------
	.section	.text._Z10reduce_gpuPdS_,"ax",@progbits
	.align	128
        .global         _Z10reduce_gpuPdS_
        .type           _Z10reduce_gpuPdS_,@function
        .size           _Z10reduce_gpuPdS_,(.L_x_10 - _Z10reduce_gpuPdS_)
        .other          _Z10reduce_gpuPdS_,@"STO_CUDA_ENTRY STV_DEFAULT"
_Z10reduce_gpuPdS_:
.text._Z10reduce_gpuPdS_:
[----:B------:R-:W-:Y:S01]  /*0000*/  LDC R1, c[0x0][0x37c] ;  /* 0x0000df00ff017b82 */ /* 0x000fe20000000800 */
[----:B------:R-:W0:Y:S07]  /*0010*/  S2R R9, SR_TID.X ;  /* 0x0000000000097919 */ /* 0x000e2e0000002100 */
[----:B------:R-:W1:Y:S01]  /*0020*/  S2UR UR5, SR_CgaCtaId ;  /* 0x00000000000579c3 */ /* 0x000e620000008800 */
[----:B------:R-:W-:Y:S01]  /*0030*/  UMOV UR4, 0x400 ;  /* 0x0000040000047882 */ /* 0x000fe20000000000 */
[----:B------:R-:W-:Y:S01]  /*0040*/  MOV R11, 0x110 ;  /* 0x00000110000b7802 */ /* 0x000fe20000000f00 */
[----:B------:R-:W2:Y:S05]  /*0050*/  S2R R3, SR_CTAID.X ;  /* 0x0000000000037919 */ /* 0x000eaa0000002500 */
[----:B------:R-:W2:Y:S01]  /*0060*/  LDC.64 R6, c[0x0][0x388] ;  /* 0x0000e200ff067b82 */ /* 0x000ea20000000a00 */
[----:B-1----:R-:W-:Y:S01]  /*0070*/  ULEA UR4, UR5, UR4, 0x18 ;  /* 0x0000000405047291 */ /* 0x002fe2000f8ec0ff */
[----:B------:R-:W1:Y:S05]  /*0080*/  LDCU UR5, c[0x0][0x360] ;  /* 0x00006c00ff0577ac */ /* 0x000e6a0008000800 */
[----:B0-----:R-:W-:Y:S01]  /*0090*/  LEA R20, R9, UR4, 0x3 ;  /* 0x0000000409147c11 */ /* 0x001fe2000f8e18ff */
[----:B--2---:R-:W-:-:S05]  /*00a0*/  IMAD.WIDE.U32 R6, R3, 0x8, R6 ;  /* 0x0000000803067825 */ /* 0x004fca00078e0006 */
[----:B------:R-:W0:Y:S01]  /*00b0*/  LDS.64 R20, [R20] ;  /* 0x0000000014147984 */ /* 0x000e220000000a00 */
[----:B-1----:R-:W-:Y:S01]  /*00c0*/  IMAD R2, R3, UR5, RZ ;  /* 0x0000000503027c24 */ /* 0x002fe2000f8e02ff */
[----:B------:R-:W-:Y:S02]  /*00d0*/  ULOP3.LUT UR4, UR5, 0xffff, URZ, 0xc0, !UPT ;  /* 0x0000ffff05047892 */ /* 0x000fe4000f8ec0ff */
[----:B------:R-:W-:Y:S02]  /*00e0*/  IMAD.U32 R0, RZ, RZ, UR5 ;  /* 0x00000005ff007e24 */ /* 0x000fe4000f8e00ff */
[----:B------:R-:W-:-:S08]  /*00f0*/  IMAD.SHL.U32 R2, R2, 0x2, RZ ;  /* 0x0000000202027824 */ /* 0x000fd000078e00ff */
[----:B0-----:R-:W-:Y:S05]  /*0100*/  CALL.REL.NOINC `($__internal_0_$__cuda_sm20_div_u16) ;  /* 0x0000000c00507944 */ /* 0x001fea0003c00000 */
[----:B------:R-:W-:Y:S01]  /*0110*/  ISETP.GT.U32.AND P0, PT, R0, 0xaa, PT ;  /* 0x000000aa0000780c */ /* 0x000fe20003f04070 */
[----:B------:R-:W-:Y:S01]  /*0120*/  VIADD R3, R10, 0x1 ;  /* 0x000000010a037836 */ /* 0x000fe20000000000 */
[----:B------:R-:W0:Y:S04]  /*0130*/  LDCU.64 UR6, c[0x0][0x358] ;  /* 0x00006b00ff0677ac */ /* 0x000e280008000a00 */
[----:B------:R-:W-:Y:S01]  /*0140*/  LOP3.LUT R5, R3, 0xffff, RZ, 0xc0, !PT ;  /* 0x0000ffff03057812 */ /* 0x000fe200078ec0ff */
[----:B------:R-:W-:-:S03]  /*0150*/  IMAD.MOV.U32 R3, RZ, RZ, RZ ;  /* 0x000000ffff037224 */ /* 0x000fc600078e00ff */
[----:B------:R-:W-:-:S03]  /*0160*/  LOP3.LUT R4, R5, 0x3, RZ, 0xc0, !PT ;  /* 0x0000000305047812 */ /* 0x000fc600078ec0ff */
[----:B------:R-:W-:Y:S05]  /*0170*/  @P0 BRA `(.L_x_0) ;  /* 0x00000008007c0947 */ /* 0x000fea0003800000 */
[----:B------:R-:W1:Y:S01]  /*0180*/  LDC.64 R12, c[0x0][0x380] ;  /* 0x0000e000ff0c7b82 */ /* 0x000e620000000a00 */
[----:B------:R-:W-:Y:S01]  /*0190*/  LOP3.LUT R5, R5, 0x3fc, RZ, 0xc0, !PT ;  /* 0x000003fc05057812 */ /* 0x000fe200078ec0ff */
[C-C-:B------:R-:W-:Y:S01]  /*01a0*/  IMAD.IADD R15, R0.reuse, 0x1, R9.reuse ;  /* 0x00000001000f7824 */ /* 0x140fe200078e0209 */
[C---:B------:R-:W-:Y:S01]  /*01b0*/  LEA R17, R0.reuse, R9, 0x1 ;  /* 0x0000000900117211 */ /* 0x040fe200078e08ff */
[----:B------:R-:W-:Y:S01]  /*01c0*/  IMAD R19, R0, 0x3, R9 ;  /* 0x0000000300137824 */ /* 0x000fe200078e0209 */
[----:B------:R-:W-:Y:S01]  /*01d0*/  SHF.R.U32.HI R11, RZ, 0x1d, R2 ;  /* 0x0000001dff0b7819 */ /* 0x000fe20000011602 */
[----:B------:R-:W-:Y:S02]  /*01e0*/  IMAD.MOV R5, RZ, RZ, -R5 ;  /* 0x000000ffff057224 */ /* 0x000fe400078e0a05 */
[----:B------:R-:W-:Y:S02]  /*01f0*/  IMAD.SHL.U32 R10, R2, 0x8, RZ ;  /* 0x00000008020a7824 */ /* 0x000fe400078e00ff */
[----:B------:R-:W-:Y:S01]  /*0200*/  IMAD.MOV.U32 R3, RZ, RZ, RZ ;  /* 0x000000ffff037224 */ /* 0x000fe200078e00ff */
[----:B------:R-:W-:Y:S01]  /*0210*/  ISETP.GE.AND P0, PT, R5, RZ, PT ;  /* 0x000000ff0500720c */ /* 0x000fe20003f06270 */
[----:B-1----:R-:W-:-:S04]  /*0220*/  IMAD.WIDE.U32 R14, R15, 0x8, R12 ;  /* 0x000000080f0e7825 */ /* 0x002fc800078e000c */
[----:B------:R-:W-:-:S04]  /*0230*/  IMAD.WIDE.U32 R16, R17, 0x8, R12 ;  /* 0x0000000811107825 */ /* 0x000fc800078e000c */
[----:B------:R-:W-:-:S04]  /*0240*/  IMAD.WIDE.U32 R18, R19, 0x8, R12 ;  /* 0x0000000813127825 */ /* 0x000fc800078e000c */
[----:B------:R-:W-:Y:S01]  /*0250*/  IMAD.WIDE.U32 R12, R9, 0x8, R12 ;  /* 0x00000008090c7825 */ /* 0x000fe200078e000c */
[----:B------:R-:W-:Y:S06]  /*0260*/  @P0 BRA `(.L_x_1) ;  /* 0x0000000400ec0947 */ /* 0x000fec0003800000 */
[----:B------:R-:W-:Y:S01]  /*0270*/  IMAD.MOV R8, RZ, RZ, -R5 ;  /* 0x000000ffff087224 */ /* 0x000fe200078e0a05 */
[----:B------:R-:W-:-:S04]  /*0280*/  PLOP3.LUT P0, PT, PT, PT, PT, 0x80, 0x8 ;  /* 0x000000000008781c */ /* 0x000fc80003f0f070 */
[----:B------:R-:W-:-:S13]  /*0290*/  ISETP.GT.AND P1, PT, R8, 0xc, PT ;  /* 0x0000000c0800780c */ /* 0x000fda0003f24270 */
[----:B------:R-:W-:Y:S05]  /*02a0*/  @!P1 BRA `(.L_x_2) ;  /* 0x0000000400309947 */ /* 0x000fea0003800000 */
[----:B------:R-:W-:-:S13]  /*02b0*/  PLOP3.LUT P0, PT, PT, PT, PT, 0x8, 0x80 ;  /* 0x000000000080781c */ /* 0x000fda0003f0e170 */
.L_x_3:
[----:B------:R-:W-:-:S05]  /*02c0*/  IADD3 R26, P1, PT, R12, R10, RZ ;  /* 0x0000000a0c1a7210 */ /* 0x000fca0007f3e0ff */
[----:B------:R-:W-:-:S05]  /*02d0*/  IMAD.X R27, R13, 0x1, R11, P1 ;  /* 0x000000010d1b7824 */ /* 0x000fca00008e060b */
[----:B0-----:R-:W2:Y:S01]  /*02e0*/  LDG.E.64.CONSTANT R24, desc[UR6][R26.64] ;  /* 0x000000061a187981 */ /* 0x001ea2000c1e9b00 */
[----:B------:R-:W-:-:S05]  /*02f0*/  IADD3 R8, P1, PT, R14, R10, RZ ;  /* 0x0000000a0e087210 */ /* 0x000fca0007f3e0ff */
[----:B------:R-:W-:Y:S01]  /*0300*/  IMAD.X R9, R15, 0x1, R11, P1 ;  /* 0x000000010f097824 */ /* 0x000fe200008e060b */
[----:B------:R-:W-:-:S05]  /*0310*/  IADD3 R22, P1, PT, R16, R10, RZ ;  /* 0x0000000a10167210 */ /* 0x000fca0007f3e0ff */
[----:B------:R-:W3:Y:S01]  /*0320*/  LDG.E.64.CONSTANT R8, desc[UR6][R8.64] ;  /* 0x0000000608087981 */ /* 0x000ee2000c1e9b00 */
[----:B------:R-:W-:-:S06]  /*0330*/  IADD3.X R23, PT, PT, R17, R11, RZ, P1, !PT ;  /* 0x0000000b11177210 */ /* 0x000fcc0000ffe4ff */
[----:B------:R-:W4:Y:S01]  /*0340*/  LDG.E.64.CONSTANT R22, desc[UR6][R22.64] ;  /* 0x0000000616167981 */ /* 0x000f22000c1e9b00 */
[----:B--2---:R-:W-:Y:S01]  /*0350*/  DADD R24, R24, R20 ;  /* 0x0000000018187229 */ /* 0x004fe20000000014 */
[----:B------:R-:W-:-:S05]  /*0360*/  IADD3 R20, P1, PT, R18, R10, RZ ;  /* 0x0000000a12147210 */ /* 0x000fca0007f3e0ff */
[--C-:B------:R-:W-:Y:S02]  /*0370*/  IMAD.X R21, R19, 0x1, R11.reuse, P1 ;  /* 0x0000000113157824 */ /* 0x100fe400008e060b */
[----:B------:R-:W-:-:S04]  /*0380*/  IMAD.WIDE.U32 R10, R0, 0x20, R10 ;  /* 0x00000020000a7825 */ /* 0x000fc800078e000a */
[----:B------:R-:W2:Y:S01]  /*0390*/  LDG.E.64.CONSTANT R20, desc[UR6][R20.64] ;  /* 0x0000000614147981 */ /* 0x000ea2000c1e9b00 */
[----:B------:R-:W-:Y:S01]  /*03a0*/  IADD3 R26, P1, PT, R12, R10, RZ ;  /* 0x0000000a0c1a7210 */ /* 0x000fe20007f3e0ff */
[----:B---3--:R-:W-:-:S04]  /*03b0*/  DADD R24, R24, R8 ;  /* 0x0000000018187229 */ /* 0x008fc80000000008 */
[----:B------:R-:W-:-:S05]  /*03c0*/  IMAD.X R27, R13, 0x1, R11, P1 ;  /* 0x000000010d1b7824 */ /* 0x000fca00008e060b */
[----:B------:R-:W3:Y:S01]  /*03d0*/  LDG.E.64.CONSTANT R8, desc[UR6][R26.64] ;  /* 0x000000061a087981 */ /* 0x000ee2000c1e9b00 */
[----:B----4-:R-:W-:Y:S01]  /*03e0*/  DADD R28, R24, R22 ;  /* 0x00000000181c7229 */ /* 0x010fe20000000016 */
[----:B------:R-:W-:-:S05]  /*03f0*/  IADD3 R24, P1, PT, R14, R10, RZ ;  /* 0x0000000a0e187210 */ /* 0x000fca0007f3e0ff */
[----:B------:R-:W-:-:S06]  /*0400*/  IMAD.X R25, R15, 0x1, R11, P1 ;  /* 0x000000010f197824 */ /* 0x000fcc00008e060b */
[----:B------:R-:W4:Y:S01]  /*0410*/  LDG.E.64.CONSTANT R24, desc[UR6][R24.64] ;  /* 0x0000000618187981 */ /* 0x000f22000c1e9b00 */
[----:B--2---:R-:W-:Y:S01]  /*0420*/  DADD R22, R28, R20 ;  /* 0x000000001c167229 */ /* 0x004fe20000000014 */
[----:B------:R-:W-:-:S05]  /*0430*/  IADD3 R20, P1, PT, R16, R10, RZ ;  /* 0x0000000a10147210 */ /* 0x000fca0007f3e0ff */
[----:B------:R-:W-:Y:S02]  /*0440*/  IMAD.X R21, R17, 0x1, R11, P1 ;  /* 0x0000000111157824 */ /* 0x000fe400008e060b */
[----:B---3--:R-:W-:Y:S01]  /*0450*/  DADD R22, R22, R8 ;  /* 0x0000000016167229 */ /* 0x008fe20000000008 */
[----:B------:R-:W-:-:S03]  /*0460*/  IADD3 R8, P1, PT, R18, R10, RZ ;  /* 0x0000000a12087210 */ /* 0x000fc60007f3e0ff */
[----:B------:R-:W2:Y:S02]  /*0470*/  LDG.E.64.CONSTANT R20, desc[UR6][R20.64] ;  /* 0x0000000614147981 */ /* 0x000ea4000c1e9b00 */
[----:B------:R-:W-:-:S06]  /*0480*/  IMAD.X R9, R19, 0x1, R11, P1 ;  /* 0x0000000113097824 */ /* 0x000fcc00008e060b */
[----:B------:R-:W3:Y:S01]  /*0490*/  LDG.E.64.CONSTANT R8, desc[UR6][R8.64] ;  /* 0x0000000608087981 */ /* 0x000ee2000c1e9b00 */
[----:B------:R-:W-:Y:S01]  /*04a0*/  IMAD.WIDE.U32 R10, R0, 0x20, R10 ;  /* 0x00000020000a7825 */ /* 0x000fe200078e000a */
[----:B----4-:R-:W-:Y:S02]  /*04b0*/  DADD R26, R22, R24 ;  /* 0x00000000161a7229 */ /* 0x010fe40000000018 */
[----:B------:R-:W-:-:S04]  /*04c0*/  IADD3 R22, P1, PT, R12, R10, RZ ;  /* 0x0000000a0c167210 */ /* 0x000fc80007f3e0ff */
[----:B------:R-:W-:Y:S02]  /*04d0*/  IADD3.X R23, PT, PT, R13, R11, RZ, P1, !PT ;  /* 0x0000000b0d177210 */ /* 0x000fe40000ffe4ff */
[----:B------:R-:W-:-:S04]  /*04e0*/  IADD3 R24, P1, PT, R14, R10, RZ ;  /* 0x0000000a0e187210 */ /* 0x000fc80007f3e0ff */
[----:B------:R-:W4:Y:S01]  /*04f0*/  LDG.E.64.CONSTANT R22, desc[UR6][R22.64] ;  /* 0x0000000616167981 */ /* 0x000f22000c1e9b00 */
[----:B------:R-:W-:-:S06]  /*0500*/  IMAD.X R25, R15, 0x1, R11, P1 ;  /* 0x000000010f197824 */ /* 0x000fcc00008e060b */
[----:B------:R-:W5:Y:S01]  /*0510*/  LDG.E.64.CONSTANT R24, desc[UR6][R24.64] ;  /* 0x0000000618187981 */ /* 0x000f62000c1e9b00 */
        /* <DEDUP_REMOVED lines=8> */
[----:B----4-:R-:W-:Y:S01]  /*05a0*/  DADD R26, R26, R22 ;  /* 0x000000001a1a7229 */ /* 0x010fe20000000016 */
[----:B------:R-:W-:-:S03]  /*05b0*/  IMAD.WIDE.U32 R10, R0, 0x20, R10 ;  /* 0x00000020000a7825 */ /* 0x000fc600078e000a */
[----:B------:R-:W-:-:S04]  /*05c0*/  IADD3 R22, P1, PT, R12, R10, RZ ;  /* 0x0000000a0c167210 */ /* 0x000fc80007f3e0ff */
[----:B-----5:R-:W-:Y:S01]  /*05d0*/  DADD R26, R26, R24 ;  /* 0x000000001a1a7229 */ /* 0x020fe20000000018 */
[----:B------:R-:W-:Y:S01]  /*05e0*/  IMAD.X R23, R13, 0x1, R11, P1 ;  /* 0x000000010d177824 */ /* 0x000fe200008e060b */
[----:B------:R-:W-:-:S05]  /*05f0*/  IADD3 R24, P1, PT, R14, R10, RZ ;  /* 0x0000000a0e187210 */ /* 0x000fca0007f3e0ff */
[----:B------:R-:W4:Y:S01]  /*0600*/  LDG.E.64.CONSTANT R22, desc[UR6][R22.64] ;  /* 0x0000000616167981 */ /* 0x000f22000c1e9b00 */
[----:B------:R-:W-:-:S06]  /*0610*/  IMAD.X R25, R15, 0x1, R11, P1 ;  /* 0x000000010f197824 */ /* 0x000fcc00008e060b */
[----:B------:R-:W5:Y:S01]  /*0620*/  LDG.E.64.CONSTANT R24, desc[UR6][R24.64] ;  /* 0x0000000618187981 */ /* 0x000f62000c1e9b00 */
[----:B--2---:R-:W-:-:S08]  /*0630*/  DADD R26, R26, R20 ;  /* 0x000000001a1a7229 */ /* 0x004fd00000000014 */
[----:B---3--:R-:W-:Y:S01]  /*0640*/  DADD R20, R26, R8 ;  /* 0x000000001a147229 */ /* 0x008fe20000000008 */
[----:B------:R-:W-:-:S04]  /*0650*/  IADD3 R26, P1, PT, R16, R10, RZ ;  /* 0x0000000a101a7210 */ /* 0x000fc80007f3e0ff */
[----:B------:R-:W-:Y:S02]  /*0660*/  IADD3.X R27, PT, PT, R17, R11, RZ, P1, !PT ;  /* 0x0000000b111b7210 */ /* 0x000fe40000ffe4ff */
[----:B------:R-:W-:-:S04]  /*0670*/  IADD3 R8, P1, PT, R18, R10, RZ ;  /* 0x0000000a12087210 */ /* 0x000fc80007f3e0ff */
[----:B------:R-:W2:Y:S01]  /*0680*/  LDG.E.64.CONSTANT R26, desc[UR6][R26.64] ;  /* 0x000000061a1a7981 */ /* 0x000ea2000c1e9b00 */
[----:B------:R-:W-:-:S06]  /*0690*/  IMAD.X R9, R19, 0x1, R11, P1 ;  /* 0x0000000113097824 */ /* 0x000fcc00008e060b */
[----:B------:R-:W3:Y:S01]  /*06a0*/  LDG.E.64.CONSTANT R8, desc[UR6][R8.64] ;  /* 0x0000000608087981 */ /* 0x000ee2000c1e9b00 */
[----:B----4-:R-:W-:Y:S01]  /*06b0*/  DADD R20, R20, R22 ;  /* 0x0000000014147229 */ /* 0x010fe20000000016 */
[----:B------:R-:W-:Y:S02]  /*06c0*/  VIADD R5, R5, 0x10 ;  /* 0x0000001005057836 */ /* 0x000fe40000000000 */
[----:B------:R-:W-:-:S05]  /*06d0*/  IMAD R3, R0, 0x4, R3 ;  /* 0x0000000400037824 */ /* 0x000fca00078e0203 */
[----:B-----5:R-:W-:Y:S01]  /*06e0*/  DADD R20, R20, R24 ;  /* 0x0000000014147229 */ /* 0x020fe20000000018 */
[----:B------:R-:W-:Y:S01]  /*06f0*/  ISETP.GE.AND P1, PT, R5, -0xc, PT ;  /* 0xfffffff40500780c */ /* 0x000fe20003f26270 */
[----:B------:R-:W-:-:S04]  /*0700*/  IMAD R3, R0, 0x4, R3 ;  /* 0x0000000400037824 */ /* 0x000fc800078e0203 */
[C---:B------:R-:W-:Y:S02]  /*0710*/  IMAD R3, R0.reuse, 0x4, R3 ;  /* 0x0000000400037824 */ /* 0x040fe400078e0203 */
[----:B------:R-:W-:-:S03]  /*0720*/  IMAD.WIDE.U32 R10, R0, 0x20, R10 ;  /* 0x00000020000a7825 */ /* 0x000fc600078e000a */
[----:B------:R-:W-:Y:S01]  /*0730*/  LEA R3, R0, R3, 0x2 ;  /* 0x0000000300037211 */ /* 0x000fe200078e10ff */
[----:B--2---:R-:W-:-:S08]  /*0740*/  DADD R20, R20, R26 ;  /* 0x0000000014147229 */ /* 0x004fd0000000001a */
[----:B---3--:R-:W-:Y:S01]  /*0750*/  DADD R20, R20, R8 ;  /* 0x0000000014147229 */ /* 0x008fe20000000008 */
[----:B------:R-:W-:Y:S10]  /*0760*/  @!P1 BRA `(.L_x_3) ;  /* 0xfffffff800d49947 */ /* 0x000ff4000383ffff */
.L_x_2:
[----:B------:R-:W-:-:S05]  /*0770*/  IMAD.MOV R8, RZ, RZ, -R5 ;  /* 0x000000ffff087224 */ /* 0x000fca00078e0a05 */
[----:B------:R-:W-:-:S13]  /*0780*/  ISETP.GT.AND P1, PT, R8, 0x4, PT ;  /* 0x000000040800780c */ /* 0x000fda0003f24270 */
[----:B------:R-:W-:Y:S05]  /*0790*/  @!P1 BRA `(.L_x_4) ;  /* 0x0000000000989947 */ /* 0x000fea0003800000 */
[----:B------:R-:W-:-:S05]  /*07a0*/  IADD3 R28, P0, PT, R12, R10, RZ ;  /* 0x0000000a0c1c7210 */ /* 0x000fca0007f1e0ff */
[----:B------:R-:W-:Y:S01]  /*07b0*/  IMAD.X R29, R13, 0x1, R11, P0 ;  /* 0x000000010d1d7824 */ /* 0x000fe200000e060b */
[----:B------:R-:W-:-:S04]  /*07c0*/  IADD3 R26, P0, PT, R14, R10, RZ ;  /* 0x0000000a0e1a7210 */ /* 0x000fc80007f1e0ff */
[----:B0-----:R-:W2:Y:S01]  /*07d0*/  LDG.E.64.CONSTANT R22, desc[UR6][R28.64] ;  /* 0x000000061c167981 */ /* 0x001ea2000c1e9b00 */
[----:B------:R-:W-:Y:S01]  /*07e0*/  IMAD.X R27, R15, 0x1, R11, P0 ;  /* 0x000000010f1b7824 */ /* 0x000fe200000e060b */
[----:B------:R-:W-:-:S04]  /*07f0*/  IADD3 R24, P0, PT, R16, R10, RZ ;  /* 0x0000000a10187210 */ /* 0x000fc80007f1e0ff */
[----:B------:R-:W3:Y:S01]  /*0800*/  LDG.E.64.CONSTANT R8, desc[UR6][R26.64] ;  /* 0x000000061a087981 */ /* 0x000ee2000c1e9b00 */
[----:B------:R-:W-:-:S06]  /*0810*/  IMAD.X R25, R17, 0x1, R11, P0 ;  /* 0x0000000111197824 */ /* 0x000fcc00000e060b */
[----:B------:R-:W4:Y:S01]  /*0820*/  LDG.E.64.CONSTANT R24, desc[UR6][R24.64] ;  /* 0x0000000618187981 */ /* 0x000f22000c1e9b00 */
[----:B--2---:R-:W-:Y:S01]  /*0830*/  DADD R20, R20, R22 ;  /* 0x0000000014147229 */ /* 0x004fe20000000016 */
[----:B------:R-:W-:-:S05]  /*0840*/  IADD3 R22, P0, PT, R18, R10, RZ ;  /* 0x0000000a12167210 */ /* 0x000fca0007f1e0ff */
[----:B------:R-:W-:-:S06]  /*0850*/  IMAD.X R23, R19, 0x1, R11, P0 ;  /* 0x0000000113177824 */ /* 0x000fcc00000e060b */
[----:B------:R-:W2:Y:S01]  /*0860*/  LDG.E.64.CONSTANT R22, desc[UR6][R22.64] ;  /* 0x0000000616167981 */ /* 0x000ea2000c1e9b00 */
[----:B------:R-:W-:Y:S01]  /*0870*/  IMAD.WIDE.U32 R10, R0, 0x20, R10 ;  /* 0x00000020000a7825 */ /* 0x000fe200078e000a */
[----:B---3--:R-:W-:Y:S02]  /*0880*/  DADD R20, R20, R8 ;  /* 0x0000000014147229 */ /* 0x008fe40000000008 */
[----:B------:R-:W-:-:S04]  /*0890*/  IADD3 R8, P0, PT, R12, R10, RZ ;  /* 0x0000000a0c087210 */ /* 0x000fc80007f1e0ff */
[----:B------:R-:W-:Y:S02]  /*08a0*/  IADD3.X R9, PT, PT, R13, R11, RZ, P0, !PT ;  /* 0x0000000b0d097210 */ /* 0x000fe400007fe4ff */
[----:B----4-:R-:W-:Y:S01]  /*08b0*/  DADD R26, R20, R24 ;  /* 0x00000000141a7229 */ /* 0x010fe20000000018 */
[----:B------:R-:W-:-:S03]  /*08c0*/  IADD3 R20, P0, PT, R14, R10, RZ ;  /* 0x0000000a0e147210 */ /* 0x000fc60007f1e0ff */
[----:B------:R-:W3:Y:S02]  /*08d0*/  LDG.E.64.CONSTANT R8, desc[UR6][R8.64] ;  /* 0x0000000608087981 */ /* 0x000ee4000c1e9b00 */
[----:B------:R-:W-:Y:S01]  /*08e0*/  IMAD.X R21, R15, 0x1, R11, P0 ;  /* 0x000000010f157824 */ /* 0x000fe200000e060b */
[----:B------:R-:W-:-:S05]  /*08f0*/  IADD3 R24, P0, PT, R16, R10, RZ ;  /* 0x0000000a10187210 */ /* 0x000fca0007f1e0ff */
[----:B------:R-:W4:Y:S01]  /*0900*/  LDG.E.64.CONSTANT R20, desc[UR6][R20.64] ;  /* 0x0000000614147981 */ /* 0x000f22000c1e9b00 */
[----:B------:R-:W-:-:S06]  /*0910*/  IMAD.X R25, R17, 0x1, R11, P0 ;  /* 0x0000000111197824 */ /* 0x000fcc00000e060b */
[----:B------:R-:W5:Y:S01]  /*0920*/  LDG.E.64.CONSTANT R24, desc[UR6][R24.64] ;  /* 0x0000000618187981 */ /* 0x000f62000c1e9b00 */
[----:B--2---:R-:W-:Y:S01]  /*0930*/  DADD R26, R26, R22 ;  /* 0x000000001a1a7229 */ /* 0x004fe20000000016 */
[----:B------:R-:W-:-:S05]  /*0940*/  IADD3 R22, P0, PT, R18, R10, RZ ;  /* 0x0000000a12167210 */ /* 0x000fca0007f1e0ff */
[----:B------:R-:W-:-:S06]  /*0950*/  IMAD.X R23, R19, 0x1, R11, P0 ;  /* 0x0000000113177824 */ /* 0x000fcc00000e060b */
[----:B------:R-:W2:Y:S01]  /*0960*/  LDG.E.64.CONSTANT R22, desc[UR6][R22.64] ;  /* 0x0000000616167981 */ /* 0x000ea2000c1e9b00 */
[----:B---3--:R-:W-:-:S08]  /*0970*/  DADD R26, R26, R8 ;  /* 0x000000001a1a7229 */ /* 0x008fd00000000008 */
[----:B----4-:R-:W-:Y:S01]  /*0980*/  DADD R26, R26, R20 ;  /* 0x000000001a1a7229 */ /* 0x010fe20000000014 */
[----:B------:R-:W-:-:S07]  /*0990*/  IMAD R3, R0, 0x4, R3 ;  /* 0x0000000400037824 */ /* 0x000fce00078e0203 */
[----:B-----5:R-:W-:Y:S01]  /*09a0*/  DADD R26, R26, R24 ;  /* 0x000000001a1a7229 */ /* 0x020fe20000000018 */
[----:B------:R-:W-:Y:S01]  /*09b0*/  PLOP3.LUT P0, PT, PT, PT, PT, 0x8, 0x80 ;  /* 0x000000000080781c */ /* 0x000fe20003f0e170 */
[----:B------:R-:W-:Y:S01]  /*09c0*/  VIADD R5, R5, 0x8 ;  /* 0x0000000805057836 */ /* 0x000fe20000000000 */
[C---:B------:R-:W-:Y:S01]  /*09d0*/  LEA R3, R0.reuse, R3, 0x2 ;  /* 0x0000000300037211 */ /* 0x040fe200078e10ff */
[----:B------:R-:W-:-:S04]  /*09e0*/  IMAD.WIDE.U32 R10, R0, 0x20, R10 ;  /* 0x00000020000a7825 */ /* 0x000fc800078e000a */
[----:B--2---:R-:W-:-:S11]  /*09f0*/  DADD R20, R26, R22 ;  /* 0x000000001a147229 */ /* 0x004fd60000000016 */
.L_x_4:
[----:B------:R-:W-:-:S13]  /*0a00*/  ISETP.NE.OR P0, PT, R5, RZ, P0 ;  /* 0x000000ff0500720c */ /* 0x000fda0000705670 */
[----:B------:R-:W-:Y:S05]  /*0a10*/  @!P0 BRA `(.L_x_0) ;  /* 0x0000000000548947 */ /* 0x000fea0003800000 */
.L_x_1:
[----:B------:R-:W-:-:S05]  /*0a20*/  IADD3 R26, P0, PT, R12, R10, RZ ;  /* 0x0000000a0c1a7210 */ /* 0x000fca0007f1e0ff */
[----:B------:R-:W-:-:S05]  /*0a30*/  IMAD.X R27, R13, 0x1, R11, P0 ;  /* 0x000000010d1b7824 */ /* 0x000fca00000e060b */
[----:B0-----:R-:W2:Y:S01]  /*0a40*/  LDG.E.64.CONSTANT R24, desc[UR6][R26.64] ;  /* 0x000000061a187981 */ /* 0x001ea2000c1e9b00 */
[----:B------:R-:W-:-:S05]  /*0a50*/  IADD3 R8, P0, PT, R14, R10, RZ ;  /* 0x0000000a0e087210 */ /* 0x000fca0007f1e0ff */
[----:B------:R-:W-:Y:S01]  /*0a60*/  IMAD.X R9, R15, 0x1, R11, P0 ;  /* 0x000000010f097824 */ /* 0x000fe200000e060b */
[----:B------:R-:W-:-:S05]  /*0a70*/  IADD3 R22, P0, PT, R16, R10, RZ ;  /* 0x0000000a10167210 */ /* 0x000fca0007f1e0ff */
[----:B------:R-:W3:Y:S01]  /*0a80*/  LDG.E.64.CONSTANT R8, desc[UR6][R8.64] ;  /* 0x0000000608087981 */ /* 0x000ee2000c1e9b00 */
[----:B------:R-:W-:-:S06]  /*0a90*/  IMAD.X R23, R17, 0x1, R11, P0 ;  /* 0x0000000111177824 */ /* 0x000fcc00000e060b */
[----:B------:R-:W4:Y:S01]  /*0aa0*/  LDG.E.64.CONSTANT R22, desc[UR6][R22.64] ;  /* 0x0000000616167981 */ /* 0x000f22000c1e9b00 */
[----:B--2---:R-:W-:Y:S01]  /*0ab0*/  DADD R20, R24, R20 ;  /* 0x0000000018147229 */ /* 0x004fe20000000014 */
[----:B------:R-:W-:-:S05]  /*0ac0*/  IADD3 R24, P0, PT, R18, R10, RZ ;  /* 0x0000000a12187210 */ /* 0x000fca0007f1e0ff */
[----:B------:R-:W-:-:S06]  /*0ad0*/  IMAD.X R25, R19, 0x1, R11, P0 ;  /* 0x0000000113197824 */ /* 0x000fcc00000e060b */
[----:B------:R-:W2:Y:S01]  /*0ae0*/  LDG.E.64.CONSTANT R24, desc[UR6][R24.64] ;  /* 0x0000000618187981 */ /* 0x000ea2000c1e9b00 */
[----:B------:R-:W-:Y:S01]  /*0af0*/  VIADD R5, R5, 0x4 ;  /* 0x0000000405057836 */ /* 0x000fe20000000000 */
[----:B---3--:R-:W-:-:S04]  /*0b00*/  DADD R20, R20, R8 ;  /* 0x0000000014147229 */ /* 0x008fc80000000008 */
[----:B------:R-:W-:-:S04]  /*0b10*/  ISETP.NE.AND P0, PT, R5, RZ, PT ;  /* 0x000000ff0500720c */ /* 0x000fc80003f05270 */
[----:B----4-:R-:W-:Y:S01]  /*0b20*/  DADD R20, R20, R22 ;  /* 0x0000000014147229 */ /* 0x010fe20000000016 */
[C---:B------:R-:W-:Y:S01]  /*0b30*/  LEA R3, R0.reuse, R3, 0x2 ;  /* 0x0000000300037211 */ /* 0x040fe200078e10ff */
[----:B------:R-:W-:-:S06]  /*0b40*/  IMAD.WIDE.U32 R10, R0, 0x20, R10 ;  /* 0x00000020000a7825 */ /* 0x000fcc00078e000a */
[----:B--2---:R-:W-:Y:S01]  /*0b50*/  DADD R20, R20, R24 ;  /* 0x0000000014147229 */ /* 0x004fe20000000018 */
[----:B------:R-:W-:Y:S10]  /*0b60*/  @P0 BRA `(.L_x_1) ;  /* 0xfffffffc00ac0947 */ /* 0x000ff4000383ffff */
.L_x_0:
[----:B------:R-:W1:Y:S01]  /*0b70*/  S2R R8, SR_TID.X ;  /* 0x0000000000087919 */ /* 0x000e620000002100 */
[----:B------:R-:W-:-:S13]  /*0b80*/  ISETP.NE.AND P0, PT, R4, RZ, PT ;  /* 0x000000ff0400720c */ /* 0x000fda0003f05270 */
[----:B------:R-:W-:Y:S05]  /*0b90*/  @!P0 BRA `(.L_x_5) ;  /* 0x00000000003c8947 */ /* 0x000fea0003800000 */
[----:B------:R-:W2:Y:S01]  /*0ba0*/  LDCU.64 UR4, c[0x0][0x380] ;  /* 0x00007000ff0477ac */ /* 0x000ea20008000a00 */
[----:B-1----:R-:W-:Y:S02]  /*0bb0*/  IMAD.IADD R3, R8, 0x1, R3 ;  /* 0x0000000108037824 */ /* 0x002fe400078e0203 */
[----:B------:R-:W-:-:S03]  /*0bc0*/  IMAD.MOV R9, RZ, RZ, -R4 ;  /* 0x000000ffff097224 */ /* 0x000fc600078e0a04 */
[----:B------:R-:W-:-:S05]  /*0bd0*/  IADD3 R3, P0, PT, R2, R3, RZ ;  /* 0x0000000302037210 */ /* 0x000fca0007f1e0ff */
[----:B------:R-:W-:Y:S01]  /*0be0*/  IMAD.X R2, RZ, RZ, RZ, P0 ;  /* 0x000000ffff027224 */ /* 0x000fe200000e06ff */
[----:B--2---:R-:W-:-:S04]  /*0bf0*/  LEA R10, P1, R3, UR4, 0x3 ;  /* 0x00000004030a7c11 */ /* 0x004fc8000f8218ff */
[----:B------:R-:W-:-:S09]  /*0c00*/  LEA.HI.X R5, R3, UR5, R2, 0x3, P1 ;  /* 0x0000000503057c11 */ /* 0x000fd200088f1c02 */
.L_x_6:
[----:B------:R-:W-:-:S05]  /*0c10*/  IMAD.MOV.U32 R11, RZ, RZ, R5 ;  /* 0x000000ffff0b7224 */ /* 0x000fca00078e0005 */
[----:B0-----:R0:W2:Y:S01]  /*0c20*/  LDG.E.64.CONSTANT R2, desc[UR6][R10.64] ;  /* 0x000000060a027981 */ /* 0x0010a2000c1e9b00 */
[----:B------:R-:W-:Y:S01]  /*0c30*/  IADD3 R9, PT, PT, R9, 0x1, RZ ;  /* 0x0000000109097810 */ /* 0x000fe20007ffe0ff */
[----:B------:R-:W-:-:S03]  /*0c40*/  IMAD.WIDE.U32 R4, R0, 0x8, R10 ;  /* 0x0000000800047825 */ /* 0x000fc600078e000a */
[----:B------:R-:W-:Y:S01]  /*0c50*/  ISETP.NE.AND P0, PT, R9, RZ, PT ;  /* 0x000000ff0900720c */ /* 0x000fe20003f05270 */
[----:B0-----:R-:W-:Y:S01]  /*0c60*/  IMAD.MOV.U32 R10, RZ, RZ, R4 ;  /* 0x000000ffff0a7224 */ /* 0x001fe200078e0004 */
[----:B--2---:R-:W-:-:S11]  /*0c70*/  DADD R20, R2, R20 ;  /* 0x0000000002147229 */ /* 0x004fd60000000014 */
[----:B------:R-:W-:Y:S05]  /*0c80*/  @P0 BRA `(.L_x_6) ;  /* 0xfffffffc00e00947 */ /* 0x000fea000383ffff */
.L_x_5:
[----:B------:R-:W2:Y:S01]  /*0c90*/  S2UR UR5, SR_CgaCtaId ;  /* 0x00000000000579c3 */ /* 0x000ea20000008800 */
[----:B------:R-:W-:Y:S01]  /*0ca0*/  UMOV UR4, 0x400 ;  /* 0x0000040000047882 */ /* 0x000fe20000000000 */
[----:B------:R-:W-:Y:S02]  /*0cb0*/  ISETP.GE.U32.AND P1, PT, R0, 0x2, PT ;  /* 0x000000020000780c */ /* 0x000fe40003f26070 */
[----:B-1----:R-:W-:Y:S01]  /*0cc0*/  ISETP.NE.AND P0, PT, R8, RZ, PT ;  /* 0x000000ff0800720c */ /* 0x002fe20003f05270 */
[----:B--2---:R-:W-:-:S06]  /*0cd0*/  ULEA UR4, UR5, UR4, 0x18 ;  /* 0x0000000405047291 */ /* 0x004fcc000f8ec0ff */
[----:B------:R-:W-:-:S05]  /*0ce0*/  LEA R13, R8, UR4, 0x3 ;  /* 0x00000004080d7c11 */ /* 0x000fca000f8e18ff */
[----:B------:R1:W-:Y:S01]  /*0cf0*/  STS.64 [R13], R20 ;  /* 0x000000140d007388 */ /* 0x0003e20000000a00 */
[----:B------:R-:W-:Y:S06]  /*0d00*/  BAR.SYNC.DEFER_BLOCKING 0x0 ;  /* 0x0000000000007b1d */ /* 0x000fec0000010000 */
[----:B------:R-:W-:Y:S05]  /*0d10*/  @!P1 BRA `(.L_x_7) ;  /* 0x00000000002c9947 */ /* 0x000fea0003800000 */
.L_x_8:
[----:B------:R-:W-:-:S04]  /*0d20*/  SHF.R.U32.HI R11, RZ, 0x1, R0 ;  /* 0x00000001ff0b7819 */ /* 0x000fc80000011600 */
[----:B------:R-:W-:-:S13]  /*0d30*/  ISETP.GE.U32.AND P1, PT, R8, R11, PT ;  /* 0x0000000b0800720c */ /* 0x000fda0003f26070 */
[----:B------:R-:W-:Y:S01]  /*0d40*/  @!P1 IMAD R9, R11, 0x8, R13 ;  /* 0x000000080b099824 */ /* 0x000fe200078e020d */
[----:B------:R-:W-:Y:S04]  /*0d50*/  @!P1 LDS.64 R4, [R13] ;  /* 0x000000000d049984 */ /* 0x000fe80000000a00 */
[----:B------:R-:W2:Y:S02]  /*0d60*/  @!P1 LDS.64 R2, [R9] ;  /* 0x0000000009029984 */ /* 0x000ea40000000a00 */
[----:B--2---:R-:W-:-:S07]  /*0d70*/  @!P1 DADD R2, R2, R4 ;  /* 0x0000000002029229 */ /* 0x004fce0000000004 */
[----:B------:R2:W-:Y:S01]  /*0d80*/  @!P1 STS.64 [R13], R2 ;  /* 0x000000020d009388 */ /* 0x0005e20000000a00 */
[----:B------:R-:W-:Y:S01]  /*0d90*/  BAR.SYNC.DEFER_BLOCKING 0x0 ;  /* 0x0000000000007b1d */ /* 0x000fe20000010000 */
[----:B------:R-:W-:Y:S01]  /*0da0*/  ISETP.GT.U32.AND P1, PT, R0, 0x3, PT ;  /* 0x000000030000780c */ /* 0x000fe20003f24070 */
[----:B------:R-:W-:-:S12]  /*0db0*/  IMAD.MOV.U32 R0, RZ, RZ, R11 ;  /* 0x000000ffff007224 */ /* 0x000fd800078e000b */
[----:B--2---:R-:W-:Y:S05]  /*0dc0*/  @P1 BRA `(.L_x_8) ;  /* 0xfffffffc00d41947 */ /* 0x004fea000383ffff */
.L_x_7:
[----:B------:R-:W-:Y:S06]  /*0dd0*/  BAR.SYNC.DEFER_BLOCKING 0x0 ;  /* 0x0000000000007b1d */ /* 0x000fec0000010000 */
[----:B0-----:R-:W-:Y:S05]  /*0de0*/  @P0 EXIT ;  /* 0x000000000000094d */ /* 0x001fea0003800000 */
[----:B------:R-:W0:Y:S01]  /*0df0*/  S2UR UR5, SR_CgaCtaId ;  /* 0x00000000000579c3 */ /* 0x000e220000008800 */
[----:B------:R-:W-:Y:S02]  /*0e00*/  UMOV UR4, 0x400 ;  /* 0x0000040000047882 */ /* 0x000fe40000000000 */
[----:B0-----:R-:W-:-:S09]  /*0e10*/  ULEA UR4, UR5, UR4, 0x18 ;  /* 0x0000000405047291 */ /* 0x001fd2000f8ec0ff */
[----:B------:R-:W0:Y:S04]  /*0e20*/  LDS.64 R2, [UR4] ;  /* 0x00000004ff027984 */ /* 0x000e280008000a00 */
[----:B0-----:R-:W-:Y:S01]  /*0e30*/  STG.E.64 desc[UR6][R6.64], R2 ;  /* 0x0000000206007986 */ /* 0x001fe2000c101b06 */
[----:B------:R-:W-:Y:S05]  /*0e40*/  EXIT ;  /* 0x000000000000794d */ /* 0x000fea0003800000 */
        .weak           $__internal_0_$__cuda_sm20_div_u16
        .type           $__internal_0_$__cuda_sm20_div_u16,@function
        .size           $__internal_0_$__cuda_sm20_div_u16,(.L_x_10 - $__internal_0_$__cuda_sm20_div_u16)
$__internal_0_$__cuda_sm20_div_u16:
[----:B------:R-:W0:Y:S01]  /*0e50*/  I2F.U16 R3, UR4 ;  /* 0x0000000400037d06 */ /* 0x000e220008101000 */
[----:B------:R-:W-:Y:S02]  /*0e60*/  IMAD.MOV.U32 R4, RZ, RZ, 0x4b800000 ;  /* 0x4b800000ff047424 */ /* 0x000fe400078e00ff */
[----:B------:R-:W-:Y:S01]  /*0e70*/  IMAD.MOV.U32 R5, RZ, RZ, 0x0 ;  /* 0x00000000ff057424 */ /* 0x000fe200078e00ff */
[C---:B0-----:R-:W-:Y:S02]  /*0e80*/  FSETP.GEU.AND P1, PT, |R3|.reuse, 1.175494350822287508e-38, PT ;  /* 0x008000000300780b */ /* 0x041fe40003f2e200 */
[----:B------:R-:W-:Y:S02]  /*0e90*/  FSETP.GT.AND P0, PT, |R3|, 8.50705917302346158658e+37, PT ;  /* 0x7e8000000300780b */ /* 0x000fe40003f04200 */
[----:B------:R-:W-:-:S04]  /*0ea0*/  FSEL R4, R4, 1, !P1 ;  /* 0x3f80000004047808 */ /* 0x000fc80004800000 */
[----:B------:R-:W-:Y:S02]  /*0eb0*/  FSEL R4, R4, 0.25, !P0 ;  /* 0x3e80000004047808 */ /* 0x000fe40004000000 */
[----:B------:R-:W-:-:S03]  /*0ec0*/  ISETP.NE.U32.AND P0, PT, RZ, UR4, PT ;  /* 0x00000004ff007c0c */ /* 0x000fc6000bf05070 */
[----:B------:R-:W-:-:S04]  /*0ed0*/  FMUL R8, R3, R4 ;  /* 0x0000000403087220 */ /* 0x000fc80000400000 */
[----:B------:R-:W0:Y:S02]  /*0ee0*/  MUFU.RCP R3, R8 ;  /* 0x0000000800037308 */ /* 0x000e240000001000 */
[----:B0-----:R-:W-:Y:S01]  /*0ef0*/  FMUL R4, R4, R3 ;  /* 0x0000000304047220 */ /* 0x001fe20000400000 */
[----:B------:R-:W-:-:S04]  /*0f00*/  I2FP.F32.U32.RZ R3, 0x1ff ;  /* 0x000001ff00037845 */ /* 0x000fc8000020d000 */
[----:B------:R-:W-:-:S05]  /*0f10*/  IADD3 R4, PT, PT, R4, 0x2, RZ ;  /* 0x0000000204047810 */ /* 0x000fca0007ffe0ff */
[----:B------:R-:W-:Y:S01]  /*0f20*/  FMUL.RZ R3, R3, R4 ;  /* 0x0000000403037220 */ /* 0x000fe2000040c000 */
[----:B------:R-:W-:-:S05]  /*0f30*/  IMAD.MOV.U32 R4, RZ, RZ, R11 ;  /* 0x000000ffff047224 */ /* 0x000fca00078e000b */
[----:B------:R-:W0:Y:S02]  /*0f40*/  F2I.U32.TRUNC.NTZ R3, R3 ;  /* 0x0000000300037305 */ /* 0x000e24000020f000 */
[----:B0-----:R-:W-:Y:S01]  /*0f50*/  LOP3.LUT R10, R3, 0xffff, RZ, 0xc0, !PT ;  /* 0x0000ffff030a7812 */ /* 0x001fe200078ec0ff */
[----:B------:R-:W-:Y:S01]  /*0f60*/  @!P0 IMAD.MOV.U32 R10, RZ, RZ, -0x1 ;  /* 0xffffffffff0a8424 */ /* 0x000fe200078e00ff */
[----:B------:R-:W-:Y:S06]  /*0f70*/  RET.REL.NODEC R4 `(_Z10reduce_gpuPdS_) ;  /* 0xfffffff004207950 */ /* 0x000fec0003c3ffff */
.L_x_9:
[----:B------:R-:W-:-:S00]  /*0f80*/  BRA `(.L_x_9) ;  /* 0xfffffffc00fc7947 */ /* 0x000fc0000383ffff */
[----:B------:R-:W-:-:S00]  /*0f90*/  NOP ;  /* 0x0000000000007918 */ /* 0x000fc00000000000 */
        /* <DEDUP_REMOVED lines=14> */
.L_x_10:


//--------------------- .nv.shared._Z10reduce_gpuPdS_ --------------------------
	.section	.nv.shared._Z10reduce_gpuPdS_,"aw",@nobits
	.sectionflags	@""
	.align	8
.nv.shared._Z10reduce_gpuPdS_:
	.zero		3072


//--------------------- .nv.shared.reserved.0     --------------------------
	.section	.nv.shared.reserved.0,"aw",@nobits
	.weak		__nv_reservedSMEM_offset_0_alias
	.size		__nv_reservedSMEM_offset_0_alias, 0, 64
	.other		__nv_reservedSMEM_offset_0_alias,@"STO_CUDA_RESERVED_SHARED STV_DEFAULT"
__nv_reservedSMEM_offset_0_alias:
	.zero		0
	.zero		64


//--------------------- .nv.constant0._Z10reduce_gpuPdS_ --------------------------
	.section	.nv.constant0._Z10reduce_gpuPdS_,"a",@progbits
	.sectionflags	@""
	.align	4
.nv.constant0._Z10reduce_gpuPdS_:
	.zero		912


//--------------------- SYMBOLS --------------------------

	.type		.nv.reservedSmem.offset0,@object
	.size		.nv.reservedSmem.offset0,0x4
	.type		.nv.reservedSmem.cap,@object
	.size		.nv.reservedSmem.cap,0x4
